//
// Generated by NVIDIA NVVM Compiler
//
// Compiler Build ID: CL-36424714
// Cuda compilation tools, release 13.0, V13.0.88
// Based on NVVM 20.0.0
//

.version 9.0
.target sm_100
.address_size 64

	// .globl	_Z28conv2d_tiled_constant_kernelPKfPfiii
.const .align 4 .b8 c_filter[1156];

.visible .entry _Z28conv2d_tiled_constant_kernelPKfPfiii(
	.param .u64 .ptr .align 1 _Z28conv2d_tiled_constant_kernelPKfPfiii_param_0,
	.param .u64 .ptr .align 1 _Z28conv2d_tiled_constant_kernelPKfPfiii_param_1,
	.param .u32 _Z28conv2d_tiled_constant_kernelPKfPfiii_param_2,
	.param .u32 _Z28conv2d_tiled_constant_kernelPKfPfiii_param_3,
	.param .u32 _Z28conv2d_tiled_constant_kernelPKfPfiii_param_4
)
{
	.reg .pred 	%p<4>;
	.reg .b32 	%r<14>;
	.reg .b32 	%f<2>;
	.reg .b64 	%rd<8>;

	ld.param.u64 	%rd1, [_Z28conv2d_tiled_constant_kernelPKfPfiii_param_0];
	ld.param.u64 	%rd2, [_Z28conv2d_tiled_constant_kernelPKfPfiii_param_1];
	ld.param.u32 	%r4, [_Z28conv2d_tiled_constant_kernelPKfPfiii_param_2];
	ld.param.u32 	%r3, [_Z28conv2d_tiled_constant_kernelPKfPfiii_param_3];
	mov.u32 	%r6, %ctaid.x;
	mov.u32 	%r7, %ntid.x;
	mov.u32 	%r8, %tid.x;
	mad.lo.s32 	%r1, %r6, %r7, %r8;
	mov.u32 	%r9, %ctaid.y;
	mov.u32 	%r10, %ntid.y;
	mov.u32 	%r11, %tid.y;
	mad.lo.s32 	%r12, %r9, %r10, %r11;
	setp.ge.s32 	%p1, %r1, %r3;
	setp.ge.s32 	%p2, %r12, %r4;
	or.pred  	%p3, %p1, %p2;
	@%p3 bra 	$L__BB0_2;
	cvta.to.global.u64 	%rd3, %rd1;
	cvta.to.global.u64 	%rd4, %rd2;
	mad.lo.s32 	%r13, %r3, %r12, %r1;
	mul.wide.s32 	%rd5, %r13, 4;
	add.s64 	%rd6, %rd3, %rd5;
	ld.global.nc.f32 	%f1, [%rd6];
	add.s64 	%rd7, %rd4, %rd5;
	st.global.f32 	[%rd7], %f1;
$L__BB0_2:
	ret;

}


// ===== COMPILED SASS (sm_100) =====

	.target	sm_100

	.elftype	@"ET_EXEC"


//--------------------- .note.nv.tkinfo           --------------------------
	.section	.note.nv.tkinfo,"",@"SHT_NOTE"
	.sectionflags	@"SHF_NOTE_NV_TKINFO"
	.tkinfo
        /*0018*/ 	.word	0x00000002
        /*0030*/ 	.string	""
        /*0030*/ 	.string	"ptxas"
        /*0030*/ 	.string	"Cuda compilation tools, release 13.0, V13.0.88"
        /*0030*/ 	.string	"Build cuda_13.0.r13.0/compiler.36424714_0"
        /*0030*/ 	.string	"-arch sm_100 -m 64 "



//--------------------- .note.nv.cuinfo           --------------------------
	.section	.note.nv.cuinfo,"",@"SHT_NOTE"
	.sectionflags	@"SHF_NOTE_NV_CUINFO"
        /*0018*/ 	.short	0x0002
        /*001a*/ 	.short	0x0064
        /*001c*/ 	.short	0x0082
	.zero		2


//--------------------- .nv.info                  --------------------------
	.section	.nv.info,"",@"SHT_CUDA_INFO"
	.align	4


	//----- nvinfo : EIATTR_REGCOUNT
	.align		4
        /*0000*/ 	.byte	0x04, 0x2f
        /*0002*/ 	.short	(.L_2 - .L_1)
	.align		4
.L_1:
        /*0004*/ 	.word	index@(_Z28conv2d_tiled_constant_kernelPKfPfiii)
        /*0008*/ 	.word	0x0000000a


	//----- nvinfo : EIATTR_FRAME_SIZE
	.align		4
.L_2:
        /*000c*/ 	.byte	0x04, 0x11
        /*000e*/ 	.short	(.L_4 - .L_3)
	.align		4
.L_3:
        /*0010*/ 	.word	index@(_Z28conv2d_tiled_constant_kernelPKfPfiii)
        /*0014*/ 	.word	0x00000000


	//----- nvinfo : EIATTR_MIN_STACK_SIZE
	.align		4
.L_4:
        /*0018*/ 	.byte	0x04, 0x12
        /*001a*/ 	.short	(.L_6 - .L_5)
	.align		4
.L_5:
        /*001c*/ 	.word	index@(_Z28conv2d_tiled_constant_kernelPKfPfiii)
        /*0020*/ 	.word	0x00000000
.L_6:


//--------------------- .nv.compat                --------------------------
	.section	.nv.compat,"",@"SHT_CUDA_COMPAT_INFO"
	.align	4
        /*0000*/ 	.byte	0x02, 0x09, 0x00, 0x00, 0x02, 0x02, 0x01, 0x00, 0x02, 0x05, 0x05, 0x00, 0x03, 0x07, 0x01, 0x01
        /*0010*/ 	.byte	0x02, 0x03, 0x00, 0x00, 0x02, 0x06, 0x01, 0x00, 0x04, 0x0b, 0x08, 0x00, 0x09, 0x00, 0x00, 0x00
        /*0020*/ 	.byte	0x00, 0x00, 0x00, 0x00


//--------------------- .nv.info._Z28conv2d_tiled_constant_kernelPKfPfiii --------------------------
	.section	.nv.info._Z28conv2d_tiled_constant_kernelPKfPfiii,"",@"SHT_CUDA_INFO"
	.sectionflags	@""
	.align	4


	//----- nvinfo : EIATTR_CUDA_API_VERSION
	.align		4
        /*0000*/ 	.byte	0x04, 0x37
        /*0002*/ 	.short	(.L_8 - .L_7)
.L_7:
        /*0004*/ 	.word	0x00000082


	//----- nvinfo : EIATTR_KPARAM_INFO
	.align		4
.L_8:
        /*0008*/ 	.byte	0x04, 0x17
        /*000a*/ 	.short	(.L_10 - .L_9)
.L_9:
        /*000c*/ 	.word	0x00000000
        /*0010*/ 	.short	0x0004
        /*0012*/ 	.short	0x0018
        /*0014*/ 	.byte	0x00, 0xf0, 0x11, 0x00


	//----- nvinfo : EIATTR_KPARAM_INFO
	.align		4
.L_10:
        /*0018*/ 	.byte	0x04, 0x17
        /*001a*/ 	.short	(.L_12 - .L_11)
.L_11:
        /*001c*/ 	.word	0x00000000
        /*0020*/ 	.short	0x0003
        /*0022*/ 	.short	0x0014
        /*0024*/ 	.byte	0x00, 0xf0, 0x11, 0x00


	//----- nvinfo : EIATTR_KPARAM_INFO
	.align		4
.L_12:
        /*0028*/ 	.byte	0x04, 0x17
        /*002a*/ 	.short	(.L_14 - .L_13)
.L_13:
        /*002c*/ 	.word	0x00000000
        /*0030*/ 	.short	0x0002
        /*0032*/ 	.short	0x0010
        /*0034*/ 	.byte	0x00, 0xf0, 0x11, 0x00


	//----- nvinfo : EIATTR_KPARAM_INFO
	.align		4
.L_14:
        /*0038*/ 	.byte	0x04, 0x17
        /*003a*/ 	.short	(.L_16 - .L_15)
.L_15:
        /*003c*/ 	.word	0x00000000
        /*0040*/ 	.short	0x0001
        /*0042*/ 	.short	0x0008
        /*0044*/ 	.byte	0x00, 0xf5, 0x21, 0x00


	//----- nvinfo : EIATTR_KPARAM_INFO
	.align		4
.L_16:
        /*0048*/ 	.byte	0x04, 0x17
        /*004a*/ 	.short	(.L_18 - .L_17)
.L_17:
        /*004c*/ 	.word	0x00000000
        /*0050*/ 	.short	0x0000
        /*0052*/ 	.short	0x0000
        /*0054*/ 	.byte	0x00, 0xf5, 0x21, 0x00


	//----- nvinfo : EIATTR_SPARSE_MMA_MASK
	.align		4
.L_18:
        /*0058*/ 	.byte	0x03, 0x50
        /*005a*/ 	.short	0x0000


	//----- nvinfo : EIATTR_MAXREG_COUNT
	.align		4
        /*005c*/ 	.byte	0x03, 0x1b
        /*005e*/ 	.short	0x00ff


	//----- nvinfo : EIATTR_MERCURY_ISA_VERSION
	.align		4
        /*0060*/ 	.byte	0x03, 0x5f
        /*0062*/ 	.short	0x0101


	//----- nvinfo : EIATTR_VRC_CTA_INIT_COUNT
	.align		4
        /*0064*/ 	.byte	0x02, 0x4a
	.zero		1
	.zero		1


	//----- nvinfo : EIATTR_EXIT_INSTR_OFFSETS
	.align		4
        /*0068*/ 	.byte	0x04, 0x1c
        /*006a*/ 	.short	(.L_20 - .L_19)


	//   ....[0]....
.L_19:
        /*006c*/ 	.word	0x000000c0


	//   ....[1]....
        /*0070*/ 	.word	0x00000150


	//----- nvinfo : EIATTR_CBANK_PARAM_SIZE
	.align		4
.L_20:
        /*0074*/ 	.byte	0x03, 0x19
        /*0076*/ 	.short	0x001c


	//----- nvinfo : EIATTR_PARAM_CBANK
	.align		4
        /*0078*/ 	.byte	0x04, 0x0a
        /*007a*/ 	.short	(.L_22 - .L_21)
	.align		4
.L_21:
        /*007c*/ 	.word	index@(.nv.constant0._Z28conv2d_tiled_constant_kernelPKfPfiii)
        /*0080*/ 	.short	0x0380
        /*0082*/ 	.short	0x001c


	//----- nvinfo : EIATTR_SW_WAR
	.align		4
.L_22:
        /*0084*/ 	.byte	0x04, 0x36
        /*0086*/ 	.short	(.L_24 - .L_23)
.L_23:
        /*0088*/ 	.word	0x00000008
.L_24:


//--------------------- .nv.callgraph             --------------------------
	.section	.nv.callgraph,"",@"SHT_CUDA_CALLGRAPH"
	.align	4
	.sectionentsize	8
	.align		4
        /*0000*/ 	.word	0x00000000
	.align		4
        /*0004*/ 	.word	0xffffffff
	.align		4
        /*0008*/ 	.word	0x00000000
	.align		4
        /*000c*/ 	.word	0xfffffffe
	.align		4
        /*0010*/ 	.word	0x00000000
	.align		4
        /*0014*/ 	.word	0xfffffffd
	.align		4
        /*0018*/ 	.word	0x00000000
	.align		4
        /*001c*/ 	.word	0xfffffffc


//--------------------- .nv.constant3             --------------------------
	.section	.nv.constant3,"a",@progbits
	.align	4
.nv.constant3:
	.type		c_filter,@object
	.size		c_filter,(.L_0 - c_filter)
c_filter:
	.zero		1156
.L_0:


//--------------------- .text._Z28conv2d_tiled_constant_kernelPKfPfiii --------------------------
	.section	.text._Z28conv2d_tiled_constant_kernelPKfPfiii,"ax",@progbits
	.align	128
        .global         _Z28conv2d_tiled_constant_kernelPKfPfiii
        .type           _Z28conv2d_tiled_constant_kernelPKfPfiii,@function
        .size           _Z28conv2d_tiled_constant_kernelPKfPfiii,(.L_x_1 - _Z28conv2d_tiled_constant_kernelPKfPfiii)
        .other          _Z28conv2d_tiled_constant_kernelPKfPfiii,@"STO_CUDA_ENTRY STV_DEFAULT"
_Z28conv2d_tiled_constant_kernelPKfPfiii:
.text._Z28conv2d_tiled_constant_kernelPKfPfiii:
[----:B------:R-:W-:Y:S01]  /*0000*/  LDC R1, c[0x0][0x37c] ;  /* 0x0000df00ff017b82 */ /* 0x000fe20000000800 */
[----:B------:R-:W0:Y:S07]  /*0010*/  S2R R2, SR_TID.Y ;  /* 0x0000000000027919 */ /* 0x000e2e0000002200 */
[----:B------:R-:W1:Y:S01]  /*0020*/  LDC R0, c[0x0][0x360] ;  /* 0x0000d800ff007b82 */ /* 0x000e620000000800 */
[----:B------:R-:W2:Y:S01]  /*0030*/  LDCU.64 UR6, c[0x0][0x390] ;  /* 0x00007200ff0677ac */ /* 0x000ea20008000a00 */
[----:B------:R-:W1:Y:S06]  /*0040*/  S2R R3, SR_TID.X ;  /* 0x0000000000037919 */ /* 0x000e6c0000002100 */
[----:B------:R-:W0:Y:S08]  /*0050*/  S2UR UR5, SR_CTAID.Y ;  /* 0x00000000000579c3 */ /* 0x000e300000002600 */
[----:B------:R-:W0:Y:S08]  /*0060*/  LDC R5, c[0x0][0x364] ;  /* 0x0000d900ff057b82 */ /* 0x000e300000000800 */
[----:B------:R-:W1:Y:S01]  /*0070*/  S2UR UR4, SR_CTAID.X ;  /* 0x00000000000479c3 */ /* 0x000e620000002500 */
[----:B0-----:R-:W-:-:S05]  /*0080*/  IMAD R5, R5, UR5, R2 ;  /* 0x0000000505057c24 */ /* 0x001fca000f8e0202 */
[----:B--2---:R-:W-:Y:S01]  /*0090*/  ISETP.GE.AND P0, PT, R5, UR6, PT ;  /* 0x0000000605007c0c */ /* 0x004fe2000bf06270 */
[----:B-1----:R-:W-:-:S05]  /*00a0*/  IMAD R0, R0, UR4, R3 ;  /* 0x0000000400007c24 */ /* 0x002fca000f8e0203 */
[----:B------:R-:W-:-:S13]  /*00b0*/  ISETP.GE.OR P0, PT, R0, UR7, P0 ;  /* 0x0000000700007c0c */ /* 0x000fda0008706670 */
[----:B------:R-:W-:Y:S05]  /*00c0*/  @P0 EXIT ;  /* 0x000000000000094d */ /* 0x000fea0003800000 */
[----:B------:R-:W0:Y:S01]  /*00d0*/  LDC.64 R2, c[0x0][0x380] ;  /* 0x0000e000ff027b82 */ /* 0x000e220000000a00 */
[----:B------:R-:W1:Y:S01]  /*00e0*/  LDCU.64 UR4, c[0x0][0x358] ;  /* 0x00006b00ff0477ac */ /* 0x000e620008000a00 */
[----:B------:R-:W-:-:S06]  /*00f0*/  IMAD R7, R5, UR7, R0 ;  /* 0x0000000705077c24 */ /* 0x000fcc000f8e0200 */
[----:B------:R-:W2:Y:S01]  /*0100*/  LDC.64 R4, c[0x0][0x388] ;  /* 0x0000e200ff047b82 */ /* 0x000ea20000000a00 */
[----:B0-----:R-:W-:-:S06]  /*0110*/  IMAD.WIDE R2, R7, 0x4, R2 ;  /* 0x0000000407027825 */ /* 0x001fcc00078e0202 */
[----:B-1----:R-:W3:Y:S01]  /*0120*/  LDG.E.CONSTANT R3, desc[UR4][R2.64] ;  /* 0x0000000402037981 */ /* 0x002ee2000c1e9900 */
[----:B--2---:R-:W-:-:S05]  /*0130*/  IMAD.WIDE R4, R7, 0x4, R4 ;  /* 0x0000000407047825 */ /* 0x004fca00078e0204 */
[----:B---3--:R-:W-:Y:S01]  /*0140*/  STG.E desc[UR4][R4.64], R3 ;  /* 0x0000000304007986 */ /* 0x008fe2000c101904 */
[----:B------:R-:W-:Y:S05]  /*0150*/  EXIT ;  /* 0x000000000000794d */ /* 0x000fea0003800000 */
.L_x_0:
[----:B------:R-:W-:-:S00]  /*0160*/  BRA `(.L_x_0) ;  /* 0xfffffffc00fc7947 */ /* 0x000fc0000383ffff */
[----:B------:R-:W-:-:S00]  /*0170*/  NOP ;  /* 0x0000000000007918 */ /* 0x000fc00000000000 */
        /* <DEDUP_REMOVED lines=8> */
.L_x_1:


//--------------------- .nv.shared.reserved.0     --------------------------
	.section	.nv.shared.reserved.0,"aw",@nobits
	.weak		__nv_reservedSMEM_offset_0_alias
	.size		__nv_reservedSMEM_offset_0_alias, 0, 64
	.other		__nv_reservedSMEM_offset_0_alias,@"STO_CUDA_RESERVED_SHARED STV_DEFAULT"
__nv_reservedSMEM_offset_0_alias:
	.zero		0
	.zero		64


//--------------------- .nv.constant0._Z28conv2d_tiled_constant_kernelPKfPfiii --------------------------
	.section	.nv.constant0._Z28conv2d_tiled_constant_kernelPKfPfiii,"a",@progbits
	.sectionflags	@""
	.align	4
.nv.constant0._Z28conv2d_tiled_constant_kernelPKfPfiii:
	.zero		924


//--------------------- SYMBOLS --------------------------

	.type		.nv.reservedSmem.offset0,@object
	.size		.nv.reservedSmem.offset0,0x4
